	.headerflags	@"EF_CUDA_TEXMODE_UNIFIED EF_CUDA_64BIT_ADDRESS EF_CUDA_ACCELERATORS EF_CUDA_SM90 EF_CUDA_VIRTUAL_SM(EF_CUDA_SM90)"
	.elftype	@"ET_EXEC"


//--------------------- .nv.info                  --------------------------
	.section	.nv.info,"",@"SHT_CUDA_INFO"
	.align	4


	//----- nvinfo : EIATTR_REGCOUNT
	.align		4
        /*0000*/ 	.byte	0x04, 0x2f
        /*0002*/ 	.short	(.L_3 - .L_2)
	.align		4
.L_2:
        /*0004*/ 	.word	index@(triton_poi_fused__native_batch_norm_legit_no_training_cat_relu_31)
        /*0008*/ 	.word	0x00000020


	//----- nvinfo : EIATTR_MIN_STACK_SIZE
	.align		4
.L_3:
        /*000c*/ 	.byte	0x04, 0x12
        /*000e*/ 	.short	(.L_5 - .L_4)
	.align		4
.L_4:
        /*0010*/ 	.word	index@(triton_poi_fused__native_batch_norm_legit_no_training_cat_relu_31)
        /*0014*/ 	.word	0x00000000


	//----- nvinfo : EIATTR_FRAME_SIZE
	.align		4
.L_5:
        /*0018*/ 	.byte	0x04, 0x11
        /*001a*/ 	.short	(.L_7 - .L_6)
	.align		4
.L_6:
        /*001c*/ 	.word	index@(triton_poi_fused__native_batch_norm_legit_no_training_cat_relu_31)
        /*0020*/ 	.word	0x00000000


	//----- nvinfo : EIATTR_MIN_STACK_SIZE
	.align		4
.L_7:
        /*0024*/ 	.byte	0x04, 0x12
        /*0026*/ 	.short	(.L_9 - .L_8)
	.align		4
.L_8:
        /*0028*/ 	.word	index@(triton_poi_fused__native_batch_norm_legit_no_training_cat_relu_31)
        /*002c*/ 	.word	0x00000000
.L_9:


//--------------------- .nv.info.triton_poi_fused__native_batch_norm_legit_no_training_cat_relu_31 --------------------------
	.section	.nv.info.triton_poi_fused__native_batch_norm_legit_no_training_cat_relu_31,"",@"SHT_CUDA_INFO"
	.sectionflags	@""
	.align	4


	//----- nvinfo : EIATTR_CUDA_API_VERSION
	.align		4
        /*0000*/ 	.byte	0x04, 0x37
        /*0002*/ 	.short	(.L_11 - .L_10)
.L_10:
        /*0004*/ 	.word	0x0000007c


	//----- nvinfo : EIATTR_KPARAM_INFO
	.align		4
.L_11:
        /*0008*/ 	.byte	0x04, 0x17
        /*000a*/ 	.short	(.L_13 - .L_12)
.L_12:
        /*000c*/ 	.word	0x00000000
        /*0010*/ 	.short	0x0008
        /*0012*/ 	.short	0x0040
        /*0014*/ 	.byte	0x00, 0xf0, 0x11, 0x00


	//----- nvinfo : EIATTR_KPARAM_INFO
	.align		4
.L_13:
        /*0018*/ 	.byte	0x04, 0x17
        /*001a*/ 	.short	(.L_15 - .L_14)
.L_14:
        /*001c*/ 	.word	0x00000000
        /*0020*/ 	.short	0x0007
        /*0022*/ 	.short	0x0038
        /*0024*/ 	.byte	0x00, 0xf4, 0x21, 0x00


	//----- nvinfo : EIATTR_KPARAM_INFO
	.align		4
.L_15:
        /*0028*/ 	.byte	0x04, 0x17
        /*002a*/ 	.short	(.L_17 - .L_16)
.L_16:
        /*002c*/ 	.word	0x00000000
        /*0030*/ 	.short	0x0006
        /*0032*/ 	.short	0x0030
        /*0034*/ 	.byte	0x00, 0xf4, 0x21, 0x00


	//----- nvinfo : EIATTR_KPARAM_INFO
	.align		4
.L_17:
        /*0038*/ 	.byte	0x04, 0x17
        /*003a*/ 	.short	(.L_19 - .L_18)
.L_18:
        /*003c*/ 	.word	0x00000000
        /*0040*/ 	.short	0x0005
        /*0042*/ 	.short	0x0028
        /*0044*/ 	.byte	0x00, 0xf4, 0x21, 0x00


	//----- nvinfo : EIATTR_KPARAM_INFO
	.align		4
.L_19:
        /*0048*/ 	.byte	0x04, 0x17
        /*004a*/ 	.short	(.L_21 - .L_20)
.L_20:
        /*004c*/ 	.word	0x00000000
        /*0050*/ 	.short	0x0004
        /*0052*/ 	.short	0x0020
        /*0054*/ 	.byte	0x00, 0xf4, 0x21, 0x00


	//----- nvinfo : EIATTR_KPARAM_INFO
	.align		4
.L_21:
        /*0058*/ 	.byte	0x04, 0x17
        /*005a*/ 	.short	(.L_23 - .L_22)
.L_22:
        /*005c*/ 	.word	0x00000000
        /*0060*/ 	.short	0x0003
        /*0062*/ 	.short	0x0018
        /*0064*/ 	.byte	0x00, 0xf4, 0x21, 0x00


	//----- nvinfo : EIATTR_KPARAM_INFO
	.align		4
.L_23:
        /*0068*/ 	.byte	0x04, 0x17
        /*006a*/ 	.short	(.L_25 - .L_24)
.L_24:
        /*006c*/ 	.word	0x00000000
        /*0070*/ 	.short	0x0002
        /*0072*/ 	.short	0x0010
        /*0074*/ 	.byte	0x00, 0xf4, 0x21, 0x00


	//----- nvinfo : EIATTR_KPARAM_INFO
	.align		4
.L_25:
        /*0078*/ 	.byte	0x04, 0x17
        /*007a*/ 	.short	(.L_27 - .L_26)
.L_26:
        /*007c*/ 	.word	0x00000000
        /*0080*/ 	.short	0x0001
        /*0082*/ 	.short	0x0008
        /*0084*/ 	.byte	0x00, 0xf4, 0x21, 0x00


	//----- nvinfo : EIATTR_KPARAM_INFO
	.align		4
.L_27:
        /*0088*/ 	.byte	0x04, 0x17
        /*008a*/ 	.short	(.L_29 - .L_28)
.L_28:
        /*008c*/ 	.word	0x00000000
        /*0090*/ 	.short	0x0000
        /*0092*/ 	.short	0x0000
        /*0094*/ 	.byte	0x00, 0xf4, 0x21, 0x00


	//----- nvinfo : EIATTR_SPARSE_MMA_MASK
	.align		4
.L_29:
        /*0098*/ 	.byte	0x03, 0x50
        /*009a*/ 	.short	0x0000


	//----- nvinfo : EIATTR_MAXREG_COUNT
	.align		4
        /*009c*/ 	.byte	0x03, 0x1b
        /*009e*/ 	.short	0x00ff


	//----- nvinfo : EIATTR_EXIT_INSTR_OFFSETS
	.align		4
        /*00a0*/ 	.byte	0x04, 0x1c
        /*00a2*/ 	.short	(.L_31 - .L_30)


	//   ....[0]....
.L_30:
        /*00a4*/ 	.word	0x00000bb0


	//----- nvinfo : EIATTR_REQNTID
	.align		4
.L_31:
        /*00a8*/ 	.byte	0x04, 0x10
        /*00aa*/ 	.short	(.L_33 - .L_32)
.L_32:
        /*00ac*/ 	.word	0x00000080
        /*00b0*/ 	.word	0x00000001
        /*00b4*/ 	.word	0x00000001


	//----- nvinfo : EIATTR_CBANK_PARAM_SIZE
	.align		4
.L_33:
        /*00b8*/ 	.byte	0x03, 0x19
        /*00ba*/ 	.short	0x0044


	//----- nvinfo : EIATTR_PARAM_CBANK
	.align		4
        /*00bc*/ 	.byte	0x04, 0x0a
        /*00be*/ 	.short	(.L_35 - .L_34)
	.align		4
.L_34:
        /*00c0*/ 	.word	index@(.nv.constant0.triton_poi_fused__native_batch_norm_legit_no_training_cat_relu_31)
        /*00c4*/ 	.short	0x0210
        /*00c6*/ 	.short	0x0044


	//----- nvinfo : EIATTR_SW_WAR
	.align		4
.L_35:
        /*00c8*/ 	.byte	0x04, 0x36
        /*00ca*/ 	.short	(.L_37 - .L_36)
.L_36:
        /*00cc*/ 	.word	0x00000008
.L_37:


//--------------------- .nv.callgraph             --------------------------
	.section	.nv.callgraph,"",@"SHT_CUDA_CALLGRAPH"
	.align	4
	.sectionentsize	8
	.align		4
        /*0000*/ 	.word	0x00000000
	.align		4
        /*0004*/ 	.word	0xffffffff
	.align		4
        /*0008*/ 	.word	0x00000000
	.align		4
        /*000c*/ 	.word	0xfffffffe
	.align		4
        /*0010*/ 	.word	0x00000000
	.align		4
        /*0014*/ 	.word	0xfffffffd
	.align		4
        /*0018*/ 	.word	0x00000000
	.align		4
        /*001c*/ 	.word	0xfffffffc


//--------------------- .nv.constant4             --------------------------
	.section	.nv.constant4,"a",@progbits
	.align	8
	.align		8
.nv.constant4:
        /*0000*/ 	.dword	_$_str
	.align		8
        /*0008*/ 	.dword	_$_str_$_2


//--------------------- .text.triton_poi_fused__native_batch_norm_legit_no_training_cat_relu_31 --------------------------
	.section	.text.triton_poi_fused__native_batch_norm_legit_no_training_cat_relu_31,"ax",@progbits
	.align	128
        .global         triton_poi_fused__native_batch_norm_legit_no_training_cat_relu_31
        .type           triton_poi_fused__native_batch_norm_legit_no_training_cat_relu_31,@function
        .size           triton_poi_fused__native_batch_norm_legit_no_training_cat_relu_31,(.L_x_1 - triton_poi_fused__native_batch_norm_legit_no_training_cat_relu_31)
        .other          triton_poi_fused__native_batch_norm_legit_no_training_cat_relu_31,@"STO_CUDA_ENTRY STV_DEFAULT"
triton_poi_fused__native_batch_norm_legit_no_training_cat_relu_31:
.text.triton_poi_fused__native_batch_norm_legit_no_training_cat_relu_31:
[----:B------:R-:W-:Y:S01]  /*0000*/  LDC R1, c[0x0][0x28] ;  /* 0x00000a00ff017b82 */ /* 0x000fe20000000800 */
[----:B------:R-:W1:Y:S01]  /*0010*/  S2R R0, SR_TID.X ;  /* 0x0000000000007919 */ /* 0x000e620000002100 */
[----:B------:R-:W-:-:S06]  /*0020*/  IMAD.MOV.U32 R6, RZ, RZ, RZ ;  /* 0x000000ffff067224 */ /* 0x000fcc00078e00ff */
[----:B------:R-:W2:Y:S01]  /*0030*/  LDC.64 R2, c[0x0][0x228] ;  /* 0x00008a00ff027b82 */ /* 0x000ea20000000a00 */
[----:B------:R-:W-:Y:S01]  /*0040*/  IMAD.MOV.U32 R8, RZ, RZ, RZ ;  /* 0x000000ffff087224 */ /* 0x000fe200078e00ff */
[----:B------:R-:W3:Y:S01]  /*0050*/  S2R R25, SR_CTAID.X ;  /* 0x0000000000197919 */ /* 0x000ee20000002500 */
[----:B------:R-:W-:Y:S01]  /*0060*/  ULDC.64 UR4, c[0x0][0x208] ;  /* 0x0000820000047ab9 */ /* 0x000fe20000000a00 */
[----:B------:R-:W-:Y:S01]  /*0070*/  IMAD.MOV.U32 R24, RZ, RZ, RZ ;  /* 0x000000ffff187224 */ /* 0x000fe200078e00ff */
[----:B------:R-:W-:-:S03]  /*0080*/  ULDC.64 UR6, c[0x0][0x218] ;  /* 0x0000860000067ab9 */ /* 0x000fc60000000a00 */
[----:B------:R-:W4:Y:S01]  /*0090*/  LDC.64 R28, c[0x0][0x238] ;  /* 0x00008e00ff1c7b82 */ /* 0x000f220000000a00 */
[----:B-1----:R-:W-:Y:S01]  /*00a0*/  IMAD.SHL.U32 R0, R0, 0x4, RZ ;  /* 0x0000000400007824 */ /* 0x002fe200078e00ff */
[----:B---3--:R-:W-:-:S04]  /*00b0*/  SHF.R.S32.HI R9, RZ, 0x15, R25 ;  /* 0x00000015ff097819 */ /* 0x008fc80000011419 */
[----:B------:R-:W-:Y:S02]  /*00c0*/  LOP3.LUT R0, R0, 0x1fc, RZ, 0xc0, !PT ;  /* 0x000001fc00007812 */ /* 0x000fe400078ec0ff */
[----:B------:R-:W-:-:S03]  /*00d0*/  SGXT R9, R9, 0x1 ;  /* 0x000000010909781a */ /* 0x000fc60000000200 */
[----:B------:R-:W-:-:S04]  /*00e0*/  IMAD R25, R25, 0x400, R0 ;  /* 0x0000040019197824 */ /* 0x000fc800078e0200 */
[----:B------:R-:W-:Y:S01]  /*00f0*/  VIADD R5, R25, 0x200 ;  /* 0x0000020019057836 */ /* 0x000fe20000000000 */
[----:B------:R-:W-:-:S04]  /*0100*/  LEA.HI R4, R9, R25, RZ, 0xa ;  /* 0x0000001909047211 */ /* 0x000fc800078f50ff */
[----:B------:R-:W-:Y:S02]  /*0110*/  SHF.R.S32.HI R7, RZ, 0xa, R4 ;  /* 0x0000000aff077819 */ /* 0x000fe40000011404 */
[----:B------:R-:W-:-:S03]  /*0120*/  LEA.HI R0, R9, R5, RZ, 0xa ;  /* 0x0000000509007211 */ /* 0x000fc600078f50ff */
[----:B------:R-:W-:Y:S01]  /*0130*/  IMAD.HI R10, R7, -0x77777777, R6 ;  /* 0x88888889070a7827 */ /* 0x000fe200078e0206 */
[----:B------:R-:W-:-:S04]  /*0140*/  SHF.R.S32.HI R9, RZ, 0xa, R0 ;  /* 0x0000000aff097819 */ /* 0x000fc80000011400 */
[----:B------:R-:W-:Y:S01]  /*0150*/  SHF.R.U32.HI R11, RZ, 0x1f, R10 ;  /* 0x0000001fff0b7819 */ /* 0x000fe2000001160a */
[----:B------:R-:W-:-:S03]  /*0160*/  IMAD.HI R6, R9, -0x77777777, R8 ;  /* 0x8888888909067827 */ /* 0x000fc600078e0208 */
[----:B------:R-:W-:Y:S02]  /*0170*/  LEA.HI.SX32 R13, R10, R11, 0x1a ;  /* 0x0000000b0a0d7211 */ /* 0x000fe400078fd2ff */
[----:B------:R-:W-:-:S03]  /*0180*/  SHF.R.U32.HI R11, RZ, 0x1f, R6 ;  /* 0x0000001fff0b7819 */ /* 0x000fc60000011606 */
[----:B------:R-:W-:Y:S01]  /*0190*/  IMAD R7, R13, -0x78, R7 ;  /* 0xffffff880d077824 */ /* 0x000fe200078e0207 */
[----:B------:R-:W-:-:S03]  /*01a0*/  LEA.HI.SX32 R23, R6, R11, 0x1a ;  /* 0x0000000b06177211 */ /* 0x000fc600078fd2ff */
[----:B--2---:R-:W-:-:S04]  /*01b0*/  IMAD.WIDE R10, R7, 0x4, R2 ;  /* 0x00000004070a7825 */ /* 0x004fc800078e0202 */
[----:B------:R-:W-:Y:S02]  /*01c0*/  IMAD R23, R23, -0x78, R9 ;  /* 0xffffff8817177824 */ /* 0x000fe400078e0209 */
[----:B------:R1:W2:Y:S02]  /*01d0*/  LDG.E.EL R10, desc[UR4][R10.64] ;  /* 0x000000040a0a7981 */ /* 0x0002a4000c2e1900 */
[----:B------:R-:W-:-:S06]  /*01e0*/  IMAD.WIDE R2, R23, 0x4, R2 ;  /* 0x0000000417027825 */ /* 0x000fcc00078e0202 */
[----:B------:R-:W3:Y:S01]  /*01f0*/  LDG.E.EL R2, desc[UR4][R2.64] ;  /* 0x0000000402027981 */ /* 0x000ee2000c2e1900 */
[C---:B------:R-:W-:Y:S01]  /*0200*/  IMAD.HI R27, R25.reuse, -0x77777777, R24 ;  /* 0x88888889191b7827 */ /* 0x040fe200078e0218 */
[----:B------:R-:W-:Y:S02]  /*0210*/  LOP3.LUT R9, R4, 0xfffffc00, RZ, 0xc0, !PT ;  /* 0xfffffc0004097812 */ /* 0x000fe400078ec0ff */
[----:B-1----:R-:W-:Y:S01]  /*0220*/  LOP3.LUT R11, R0, 0xfffffc00, RZ, 0xc0, !PT ;  /* 0xfffffc00000b7812 */ /* 0x002fe200078ec0ff */
[----:B------:R-:W-:Y:S01]  /*0230*/  IMAD.MOV.U32 R4, RZ, RZ, RZ ;  /* 0x000000ffff047224 */ /* 0x000fe200078e00ff */
[----:B------:R-:W-:Y:S01]  /*0240*/  SHF.R.U32.HI R8, RZ, 0x1f, R27 ;  /* 0x0000001fff087819 */ /* 0x000fe2000001161b */
[----:B------:R-:W-:Y:S02]  /*0250*/  IMAD.IADD R9, R25, 0x1, -R9 ;  /* 0x0000000119097824 */ /* 0x000fe400078e0a09 */
[----:B------:R-:W-:Y:S01]  /*0260*/  IMAD.IADD R19, R5, 0x1, -R11 ;  /* 0x0000000105137824 */ /* 0x000fe200078e0a0b */
[----:B------:R-:W-:Y:S01]  /*0270*/  LEA.HI.SX32 R27, R27, R8, 0x10 ;  /* 0x000000081b1b7211 */ /* 0x000fe200078f82ff */
[----:B------:R-:W-:Y:S01]  /*0280*/  IMAD.SHL.U32 R8, R7, 0x400, RZ ;  /* 0x0000040007087824 */ /* 0x000fe200078e00ff */
[----:B------:R-:W-:-:S02]  /*0290*/  SHF.R.S32.HI R12, RZ, 0x1f, R9 ;  /* 0x0000001fff0c7819 */ /* 0x000fc40000011409 */
[----:B------:R-:W-:Y:S01]  /*02a0*/  SHF.R.S32.HI R16, RZ, 0x1f, R19 ;  /* 0x0000001fff107819 */ /* 0x000fe20000011413 */
[----:B--2---:R-:W-:Y:S01]  /*02b0*/  FADD R21, R10, 9.9999997473787516356e-06 ;  /* 0x3727c5ac0a157421 */ /* 0x004fe20000000000 */
[----:B------:R-:W-:-:S05]  /*02c0*/  IMAD R10, R27, 0x3000, RZ ;  /* 0x000030001b0a7824 */ /* 0x000fca00078e02ff */
[----:B------:R-:W1:Y:S01]  /*02d0*/  MUFU.SQRT R21, R21 ;  /* 0x0000001500157308 */ /* 0x000e620000002000 */
[----:B---3--:R-:W-:Y:S01]  /*02e0*/  FADD R6, R2, 9.9999997473787516356e-06 ;  /* 0x3727c5ac02067421 */ /* 0x008fe20000000000 */
[----:B------:R-:W-:Y:S01]  /*02f0*/  IMAD.HI R2, R5, -0x77777777, R4 ;  /* 0x8888888905027827 */ /* 0x000fe200078e0204 */
[--C-:B------:R-:W-:Y:S02]  /*0300*/  IADD3 R4, P4, P5, R8, R9, R10.reuse ;  /* 0x0000000908047210 */ /* 0x100fe40007d9e00a */
[----:B------:R-:W-:-:S03]  /*0310*/  SHF.R.S32.HI R10, RZ, 0x1f, R10 ;  /* 0x0000001fff0a7819 */ /* 0x000fc6000001140a */
[----:B------:R-:W2:Y:S01]  /*0320*/  MUFU.SQRT R6, R6 ;  /* 0x0000000600067308 */ /* 0x000ea20000002000 */
[----:B------:R-:W-:Y:S02]  /*0330*/  SHF.R.U32.HI R3, RZ, 0x1f, R2 ;  /* 0x0000001fff037819 */ /* 0x000fe40000011602 */
[----:B------:R-:W-:Y:S01]  /*0340*/  SHF.R.S32.HI R9, RZ, 0x1f, R8 ;  /* 0x0000001fff097819 */ /* 0x000fe20000011408 */
[----:B------:R-:W-:Y:S01]  /*0350*/  IMAD.SHL.U32 R8, R23, 0x400, RZ ;  /* 0x0000040017087824 */ /* 0x000fe200078e00ff */
[----:B------:R-:W-:Y:S02]  /*0360*/  LEA.HI.SX32 R15, R2, R3, 0x10 ;  /* 0x00000003020f7211 */ /* 0x000fe400078f82ff */
[C---:B-1----:R-:W-:Y:S01]  /*0370*/  FSETP.GT.AND P2, PT, R21.reuse, 8.50705917302346158658e+37, PT ;  /* 0x7e8000001500780b */ /* 0x042fe20003f44000 */
[----:B------:R-:W1:Y:S01]  /*0380*/  LDC.64 R2, c[0x0][0x220] ;  /* 0x00008800ff027b82 */ /* 0x000e620000000a00 */
[----:B------:R-:W-:Y:S01]  /*0390*/  FSETP.GEU.AND P0, PT, R21, 1.175494350822287508e-38, PT ;  /* 0x008000001500780b */ /* 0x000fe20003f0e000 */
[----:B------:R-:W-:Y:S01]  /*03a0*/  IMAD R0, R15, -0x1e000, R5 ;  /* 0xfffe20000f007824 */ /* 0x000fe200078e0205 */
[----:B------:R-:W-:Y:S01]  /*03b0*/  IADD3.X R9, R9, R12, R10, P4, P5 ;  /* 0x0000000c09097210 */ /* 0x000fe200027ea40a */
[----:B------:R-:W-:Y:S01]  /*03c0*/  IMAD.MOV.U32 R5, RZ, RZ, 0x3e800000 ;  /* 0x3e800000ff057424 */ /* 0x000fe200078e00ff */
[----:B------:R-:W-:Y:S01]  /*03d0*/  SHF.R.S32.HI R18, RZ, 0x1f, R8 ;  /* 0x0000001fff127819 */ /* 0x000fe20000011408 */
[C---:B------:R-:W-:Y:S01]  /*03e0*/  IMAD R13, R15.reuse, 0x1b000, R0 ;  /* 0x0001b0000f0d7824 */ /* 0x040fe200078e0200 */
[C---:B--2---:R-:W-:Y:S01]  /*03f0*/  FSETP.GT.AND P3, PT, R6.reuse, 8.50705917302346158658e+37, PT ;  /* 0x7e8000000600780b */ /* 0x044fe20003f64000 */
[----:B------:R-:W2:Y:S01]  /*0400*/  LDC.64 R10, c[0x0][0x230] ;  /* 0x00008c00ff0a7b82 */ /* 0x000ea20000000a00 */
[----:B------:R-:W-:Y:S01]  /*0410*/  FSETP.GEU.AND P1, PT, R6, 1.175494350822287508e-38, PT ;  /* 0x008000000600780b */ /* 0x000fe20003f2e000 */
[----:B------:R-:W-:Y:S01]  /*0420*/  IMAD R15, R15, 0x3000, RZ ;  /* 0x000030000f0f7824 */ /* 0x000fe200078e02ff */
[----:B------:R-:W-:Y:S01]  /*0430*/  FSEL R12, R5, 1, P2 ;  /* 0x3f800000050c7808 */ /* 0x000fe20001000000 */
[----:B------:R-:W-:Y:S01]  /*0440*/  @P2 FMUL R21, R21, 0.25 ;  /* 0x3e80000015152820 */ /* 0x000fe20000400000 */
[----:B------:R-:W-:-:S02]  /*0450*/  FSEL R5, R5, 1, P3 ;  /* 0x3f80000005057808 */ /* 0x000fc40001800000 */
[--C-:B------:R-:W-:Y:S01]  /*0460*/  IADD3 R19, P4, P5, R8, R19, R15.reuse ;  /* 0x0000001308137210 */ /* 0x100fe20007d9e00f */
[----:B------:R-:W-:Y:S01]  /*0470*/  @!P0 FMUL R21, R21, 16777216 ;  /* 0x4b80000015158820 */ /* 0x000fe20000400000 */
[----:B------:R-:W-:Y:S01]  /*0480*/  SHF.R.S32.HI R15, RZ, 0x1f, R15 ;  /* 0x0000001fff0f7819 */ /* 0x000fe2000001140f */
[----:B------:R-:W-:Y:S01]  /*0490*/  @!P0 FMUL R12, R12, 16777216 ;  /* 0x4b8000000c0c8820 */ /* 0x000fe20000400000 */
[----:B------:R-:W-:Y:S01]  /*04a0*/  LEA R14, P2, R4, UR6, 0x2 ;  /* 0x00000006040e7c11 */ /* 0x000fe2000f8410ff */
[----:B------:R-:W-:Y:S01]  /*04b0*/  @P3 FMUL R6, R6, 0.25 ;  /* 0x3e80000006063820 */ /* 0x000fe20000400000 */
[----:B------:R-:W-:Y:S01]  /*04c0*/  IADD3.X R18, R18, R16, R15, P4, P5 ;  /* 0x0000001012127210 */ /* 0x000fe200027ea40f */
[----:B------:R-:W3:Y:S01]  /*04d0*/  MUFU.RCP R21, R21 ;  /* 0x0000001500157308 */ /* 0x000ee20000001000 */
[----:B------:R-:W5:Y:S01]  /*04e0*/  LDC.64 R16, c[0x0][0x210] ;  /* 0x00008400ff107b82 */ /* 0x000f620000000a00 */
[----:B------:R-:W-:Y:S01]  /*04f0*/  @!P1 FMUL R6, R6, 16777216 ;  /* 0x4b80000006069820 */ /* 0x000fe20000400000 */
[----:B------:R-:W-:Y:S01]  /*0500*/  @!P1 FMUL R5, R5, 16777216 ;  /* 0x4b80000005059820 */ /* 0x000fe20000400000 */
[----:B------:R-:W-:-:S04]  /*0510*/  LEA.HI.X R15, R4, UR7, R9, 0x2, P2 ;  /* 0x00000007040f7c11 */ /* 0x000fc800090f1409 */
[----:B------:R-:W1:Y:S01]  /*0520*/  MUFU.RCP R0, R6 ;  /* 0x0000000600007308 */ /* 0x000e620000001000 */
[C-C-:B--2---:R-:W-:Y:S01]  /*0530*/  IMAD.WIDE R8, R7.reuse, 0x4, R10.reuse ;  /* 0x0000000407087825 */ /* 0x144fe200078e020a */
[C---:B------:R-:W-:Y:S02]  /*0540*/  ISETP.GT.AND P0, PT, R7.reuse, 0x6b, PT ;  /* 0x0000006b0700780c */ /* 0x040fe40003f04270 */
[----:B------:R-:W-:Y:S01]  /*0550*/  ISETP.GE.AND P3, PT, R7, 0x6c, PT ;  /* 0x0000006c0700780c */ /* 0x000fe20003f66270 */
[----:B------:R-:W-:-:S04]  /*0560*/  IMAD.WIDE R10, R23, 0x4, R10 ;  /* 0x00000004170a7825 */ /* 0x000fc800078e020a */
[----:B---3--:R-:W-:Y:S01]  /*0570*/  FMUL R21, R21, R12 ;  /* 0x0000000c15157220 */ /* 0x008fe20000400000 */
[----:B01----:R-:W-:Y:S01]  /*0580*/  FMUL R0, R0, R5 ;  /* 0x0000000500007220 */ /* 0x003fe20000400000 */
[--C-:B------:R-:W-:Y:S01]  /*0590*/  IMAD.WIDE R4, R7, 0x4, R2.reuse ;  /* 0x0000000407047825 */ /* 0x100fe200078e0202 */
[----:B------:R0:W2:Y:S03]  /*05a0*/  LDG.E.EL R20, desc[UR4][R10.64] ;  /* 0x000000040a147981 */ /* 0x0000a6000c2e1900 */
[----:B------:R-:W-:Y:S01]  /*05b0*/  IMAD.WIDE R2, R23, 0x4, R2 ;  /* 0x0000000417027825 */ /* 0x000fe200078e0202 */
[----:B------:R1:W3:Y:S03]  /*05c0*/  LDG.E.EL R24, desc[UR4][R4.64] ;  /* 0x0000000404187981 */ /* 0x0002e6000c2e1900 */
[----:B------:R-:W-:-:S02]  /*05d0*/  IMAD R12, R27, -0x1e000, R25 ;  /* 0xfffe20001b0c7824 */ /* 0x000fc400078e0219 */
[----:B------:R-:W2:Y:S02]  /*05e0*/  LDG.E.EL R2, desc[UR4][R2.64] ;  /* 0x0000000402027981 */ /* 0x000ea4000c2e1900 */
[----:B------:R-:W-:Y:S01]  /*05f0*/  IMAD R27, R27, 0x1b000, R12 ;  /* 0x0001b0001b1b7824 */ /* 0x000fe200078e020c */
[----:B0-----:R-:W-:Y:S01]  /*0600*/  CS2R R10, SRZ ;  /* 0x00000000000a7805 */ /* 0x001fe2000001ff00 */
[----:B------:R4:W2:Y:S01]  /*0610*/  LDG.E.EL R3, desc[UR4][R8.64] ;  /* 0x0000000408037981 */ /* 0x0008a2000c2e1900 */
[----:B-1----:R-:W-:Y:S01]  /*0620*/  CS2R R4, SRZ ;  /* 0x0000000000047805 */ /* 0x002fe2000001ff00 */
[----:B-----5:R-:W-:-:S04]  /*0630*/  IMAD.WIDE R26, R27, 0x4, R16 ;  /* 0x000000041b1a7825 */ /* 0x020fc800078e0210 */
[----:B----4-:R-:W-:Y:S01]  /*0640*/  IMAD.WIDE R8, R7, 0x4, R28 ;  /* 0x0000000407087825 */ /* 0x010fe200078e021c */
[----:B------:R-:W-:-:S04]  /*0650*/  CS2R R6, SRZ ;  /* 0x0000000000067805 */ /* 0x000fc8000001ff00 */
[----:B------:R0:W2:Y:S01]  /*0660*/  LDG.E.EL R22, desc[UR4][R8.64] ;  /* 0x0000000408167981 */ /* 0x0000a2000c2e1900 */
[----:B------:R-:W-:-:S03]  /*0670*/  ISETP.GE.AND P2, PT, R23, 0x6c, PT ;  /* 0x0000006c1700780c */ /* 0x000fc60003f46270 */
[----:B------:R1:W4:Y:S01]  /*0680*/  @P0 LDG.E.128 R4, desc[UR4][R14.64+-0x6c000] ;  /* 0xf94000040e040981 */ /* 0x000322000c1e1d00 */
[----:B0-----:R-:W-:Y:S01]  /*0690*/  CS2R R8, SRZ ;  /* 0x0000000000087805 */ /* 0x001fe2000001ff00 */
[----:B------:R-:W-:-:S05]  /*06a0*/  IMAD.WIDE R16, R13, 0x4, R16 ;  /* 0x000000040d107825 */ /* 0x000fca00078e0210 */
[----:B------:R0:W5:Y:S01]  /*06b0*/  @!P3 LDG.E.128 R8, desc[UR4][R26.64] ;  /* 0x000000041a08b981 */ /* 0x000162000c1e1d00 */
[----:B------:R-:W-:Y:S02]  /*06c0*/  ISETP.GT.AND P1, PT, R23, 0x6b, PT ;  /* 0x0000006b1700780c */ /* 0x000fe40003f24270 */
[----:B------:R-:W-:Y:S02]  /*06d0*/  CS2R R12, SRZ ;  /* 0x00000000000c7805 */ /* 0x000fe4000001ff00 */
[----:B-1----:R-:W-:-:S06]  /*06e0*/  CS2R R14, SRZ ;  /* 0x00000000000e7805 */ /* 0x002fcc000001ff00 */
[----:B------:R1:W2:Y:S01]  /*06f0*/  @!P2 LDG.E.128 R12, desc[UR4][R16.64] ;  /* 0x00000004100ca981 */ /* 0x0002a2000c1e1d00 */
[----:B0-----:R-:W-:-:S04]  /*0700*/  LEA R26, P4, R19, UR6, 0x2 ;  /* 0x00000006131a7c11 */ /* 0x001fc8000f8810ff */
[----:B------:R-:W-:Y:S02]  /*0710*/  LEA.HI.X R27, R19, UR7, R18, 0x2, P4 ;  /* 0x00000007131b7c11 */ /* 0x000fe4000a0f1412 */
[----:B------:R-:W-:Y:S02]  /*0720*/  CS2R R18, SRZ ;  /* 0x0000000000127805 */ /* 0x000fe4000001ff00 */
[----:B-1----:R-:W-:-:S06]  /*0730*/  CS2R R16, SRZ ;  /* 0x0000000000107805 */ /* 0x002fcc000001ff00 */
[----:B------:R0:W2:Y:S01]  /*0740*/  @P1 LDG.E.128 R16, desc[UR4][R26.64+-0x6c000] ;  /* 0xf94000041a101981 */ /* 0x0000a2000c1e1d00 */
[----:B------:R-:W-:-:S05]  /*0750*/  IMAD.WIDE R28, R23, 0x4, R28 ;  /* 0x00000004171c7825 */ /* 0x000fca00078e021c */
[----:B------:R1:W2:Y:S01]  /*0760*/  LDG.E.EL R23, desc[UR4][R28.64] ;  /* 0x000000041c177981 */ /* 0x0002a2000c2e1900 */
[----:B----4-:R-:W-:Y:S02]  /*0770*/  SEL R4, R4, RZ, P0 ;  /* 0x000000ff04047207 */ /* 0x010fe40000000000 */
[----:B------:R-:W-:Y:S02]  /*0780*/  SEL R6, R6, RZ, P0 ;  /* 0x000000ff06067207 */ /* 0x000fe40000000000 */
[----:B0-----:R-:W-:Y:S02]  /*0790*/  SEL R26, R7, RZ, P0 ;  /* 0x000000ff071a7207 */ /* 0x001fe40000000000 */
[----:B-----5:R-:W-:-:S04]  /*07a0*/  SEL R8, R8, RZ, !P3 ;  /* 0x000000ff08087207 */ /* 0x020fc80005800000 */
[----:B------:R-:W-:Y:S02]  /*07b0*/  SEL R4, R8, R4, !P3 ;  /* 0x0000000408047207 */ /* 0x000fe40005800000 */
[----:B------:R-:W-:Y:S02]  /*07c0*/  SEL R8, R9, RZ, !P3 ;  /* 0x000000ff09087207 */ /* 0x000fe40005800000 */
[----:B------:R-:W-:Y:S02]  /*07d0*/  SEL R9, R10, RZ, !P3 ;  /* 0x000000ff0a097207 */ /* 0x000fe40005800000 */
[----:B------:R-:W-:Y:S02]  /*07e0*/  SEL R5, R5, RZ, P0 ;  /* 0x000000ff05057207 */ /* 0x000fe40000000000 */
[----:B------:R-:W-:Y:S02]  /*07f0*/  SEL R7, R11, RZ, !P3 ;  /* 0x000000ff0b077207 */ /* 0x000fe40005800000 */
[----:B------:R-:W-:-:S02]  /*0800*/  SEL R6, R9, R6, !P3 ;  /* 0x0000000609067207 */ /* 0x000fc40005800000 */
[----:B------:R-:W-:Y:S02]  /*0810*/  SEL R5, R8, R5, !P3 ;  /* 0x0000000508057207 */ /* 0x000fe40005800000 */
[----:B------:R-:W-:Y:S01]  /*0820*/  SEL R7, R7, R26, !P3 ;  /* 0x0000001a07077207 */ /* 0x000fe20005800000 */
[----:B---3--:R-:W-:Y:S01]  /*0830*/  FADD R8, -R24, R6 ;  /* 0x0000000618087221 */ /* 0x008fe20000000100 */
[----:B--2---:R-:W-:Y:S01]  /*0840*/  SEL R12, R12, RZ, !P2 ;  /* 0x000000ff0c0c7207 */ /* 0x004fe20005000000 */
[C---:B------:R-:W-:Y:S01]  /*0850*/  FADD R10, -R24.reuse, R5 ;  /* 0x00000005180a7221 */ /* 0x040fe20000000100 */
[----:B------:R-:W-:Y:S01]  /*0860*/  SEL R13, R13, RZ, !P2 ;  /* 0x000000ff0d0d7207 */ /* 0x000fe20005000000 */
[C---:B------:R-:W-:Y:S01]  /*0870*/  FADD R26, -R24.reuse, R7 ;  /* 0x00000007181a7221 */ /* 0x040fe20000000100 */
[----:B------:R-:W-:Y:S01]  /*0880*/  FADD R24, -R24, R4 ;  /* 0x0000000418187221 */ /* 0x000fe20000000100 */
[----:B------:R-:W-:Y:S01]  /*0890*/  @P2 SEL R12, R16, RZ, P1 ;  /* 0x000000ff100c2207 */ /* 0x000fe20000800000 */
[----:B------:R-:W-:Y:S01]  /*08a0*/  FMUL R11, R21, R8 ;  /* 0x00000008150b7220 */ /* 0x000fe20000400000 */
[----:B------:R-:W-:Y:S01]  /*08b0*/  @P2 SEL R13, R17, RZ, P1 ;  /* 0x000000ff110d2207 */ /* 0x000fe20000800000 */
[----:B------:R-:W0:Y:S01]  /*08c0*/  LDC.64 R8, c[0x0][0x248] ;  /* 0x00009200ff087b82 */ /* 0x000e220000000a00 */
[C---:B------:R-:W-:Y:S01]  /*08d0*/  FMUL R10, R21.reuse, R10 ;  /* 0x0000000a150a7220 */ /* 0x040fe20000400000 */
[C---:B------:R-:W-:Y:S01]  /*08e0*/  FMUL R27, R21.reuse, R26 ;  /* 0x0000001a151b7220 */ /* 0x040fe20000400000 */
[----:B------:R-:W-:Y:S01]  /*08f0*/  SEL R14, R14, RZ, !P2 ;  /* 0x000000ff0e0e7207 */ /* 0x000fe20005000000 */
[----:B------:R-:W-:Y:S01]  /*0900*/  FMUL R21, R21, R24 ;  /* 0x0000001815157220 */ /* 0x000fe20000400000 */
[----:B------:R-:W-:-:S03]  /*0910*/  SEL R15, R15, RZ, !P2 ;  /* 0x000000ff0f0f7207 */ /* 0x000fc60005000000 */
[----:B------:R-:W2:Y:S01]  /*0920*/  LDC.64 R16, c[0x0][0x240] ;  /* 0x00009000ff107b82 */ /* 0x000ea20000000a00 */
[----:B------:R-:W-:Y:S02]  /*0930*/  @P2 SEL R14, R18, RZ, P1 ;  /* 0x000000ff120e2207 */ /* 0x000fe40000800000 */
[----:B------:R-:W-:Y:S01]  /*0940*/  @P2 SEL R15, R19, RZ, P1 ;  /* 0x000000ff130f2207 */ /* 0x000fe20000800000 */
[C-C-:B------:R-:W-:Y:S01]  /*0950*/  FFMA R10, R3.reuse, R10, R22.reuse ;  /* 0x0000000a030a7223 */ /* 0x140fe20000000016 */
[C-C-:B------:R-:W-:Y:S01]  /*0960*/  FFMA R21, R3.reuse, R21, R22.reuse ;  /* 0x0000001503157223 */ /* 0x140fe20000000016 */
[C-C-:B------:R-:W-:Y:S01]  /*0970*/  FFMA R11, R3.reuse, R11, R22.reuse ;  /* 0x0000000b030b7223 */ /* 0x140fe20000000016 */
[----:B------:R-:W-:Y:S01]  /*0980*/  FFMA R27, R3, R27, R22 ;  /* 0x0000001b031b7223 */ /* 0x000fe20000000016 */
[C---:B------:R-:W-:Y:S01]  /*0990*/  FADD R19, -R2.reuse, R13 ;  /* 0x0000000d02137221 */ /* 0x040fe20000000100 */
[C---:B------:R-:W-:Y:S01]  /*09a0*/  FADD R3, -R2.reuse, R12 ;  /* 0x0000000c02037221 */ /* 0x040fe20000000100 */
[C---:B-1----:R-:W-:Y:S01]  /*09b0*/  FADD R29, -R2.reuse, R14 ;  /* 0x0000000e021d7221 */ /* 0x042fe20000000100 */
[----:B------:R-:W-:Y:S01]  /*09c0*/  FADD R2, -R2, R15 ;  /* 0x0000000f02027221 */ /* 0x000fe20000000100 */
[C---:B------:R-:W-:Y:S01]  /*09d0*/  FMUL R19, R0.reuse, R19 ;  /* 0x0000001300137220 */ /* 0x040fe20000400000 */
[C---:B------:R-:W-:Y:S01]  /*09e0*/  FMUL R18, R0.reuse, R3 ;  /* 0x0000000300127220 */ /* 0x040fe20000400000 */
[C---:B------:R-:W-:Y:S01]  /*09f0*/  FMUL R24, R0.reuse, R29 ;  /* 0x0000001d00187220 */ /* 0x040fe20000400000 */
[----:B------:R-:W-:Y:S01]  /*0a00*/  FMUL R2, R0, R2 ;  /* 0x0000000200027220 */ /* 0x000fe20000400000 */
[C-C-:B------:R-:W-:Y:S01]  /*0a10*/  FFMA R22, R20.reuse, R19, R23.reuse ;  /* 0x0000001314167223 */ /* 0x140fe20000000017 */
[C-C-:B------:R-:W-:Y:S01]  /*0a20*/  FFMA R0, R20.reuse, R18, R23.reuse ;  /* 0x0000001214007223 */ /* 0x140fe20000000017 */
[C-C-:B------:R-:W-:Y:S01]  /*0a30*/  FFMA R24, R20.reuse, R24, R23.reuse ;  /* 0x0000001814187223 */ /* 0x140fe20000000017 */
[----:B------:R-:W-:Y:S01]  /*0a40*/  FFMA R20, R20, R2, R23 ;  /* 0x0000000214147223 */ /* 0x000fe20000000017 */
[----:B------:R-:W-:-:S02]  /*0a50*/  FSETP.GEU.AND P6, PT, R27, RZ, PT ;  /* 0x000000ff1b00720b */ /* 0x000fc40003fce000 */
[----:B------:R-:W-:Y:S02]  /*0a60*/  FSETP.GEU.AND P0, PT, R11, RZ, PT ;  /* 0x000000ff0b00720b */ /* 0x000fe40003f0e000 */
[----:B------:R-:W-:Y:S02]  /*0a70*/  FSETP.GEU.AND P1, PT, R10, RZ, PT ;  /* 0x000000ff0a00720b */ /* 0x000fe40003f2e000 */
[----:B------:R-:W-:Y:S02]  /*0a80*/  SEL R19, R27, RZ, P6 ;  /* 0x000000ff1b137207 */ /* 0x000fe40003000000 */
[----:B------:R-:W-:Y:S02]  /*0a90*/  FSETP.GEU.AND P2, PT, R21, RZ, PT ;  /* 0x000000ff1500720b */ /* 0x000fe40003f4e000 */
[----:B------:R-:W-:Y:S02]  /*0aa0*/  FSETP.GEU.AND P3, PT, R20, RZ, PT ;  /* 0x000000ff1400720b */ /* 0x000fe40003f6e000 */
[----:B------:R-:W-:-:S02]  /*0ab0*/  FSETP.GEU.AND P4, PT, R24, RZ, PT ;  /* 0x000000ff1800720b */ /* 0x000fc40003f8e000 */
[----:B------:R-:W-:Y:S02]  /*0ac0*/  FSETP.GEU.AND P5, PT, R22, RZ, PT ;  /* 0x000000ff1600720b */ /* 0x000fe40003fae000 */
[----:B------:R-:W-:Y:S01]  /*0ad0*/  FSETP.GEU.AND P6, PT, R0, RZ, PT ;  /* 0x000000ff0000720b */ /* 0x000fe20003fce000 */
[----:B--2---:R-:W-:Y:S01]  /*0ae0*/  IMAD.WIDE R2, R25, 0x4, R16 ;  /* 0x0000000419027825 */ /* 0x004fe200078e0210 */
[----:B------:R-:W-:Y:S02]  /*0af0*/  SEL R18, R11, RZ, P0 ;  /* 0x000000ff0b127207 */ /* 0x000fe40000000000 */
[----:B------:R-:W-:Y:S01]  /*0b00*/  SEL R17, R10, RZ, P1 ;  /* 0x000000ff0a117207 */ /* 0x000fe20000800000 */
[----:B0-----:R-:W-:Y:S01]  /*0b10*/  IMAD.WIDE R28, R25, 0x4, R8 ;  /* 0x00000004191c7825 */ /* 0x001fe200078e0208 */
[----:B------:R-:W-:Y:S02]  /*0b20*/  SEL R16, R21, RZ, P2 ;  /* 0x000000ff15107207 */ /* 0x000fe40001000000 */
[----:B------:R-:W-:-:S02]  /*0b30*/  SEL R11, R20, RZ, P3 ;  /* 0x000000ff140b7207 */ /* 0x000fc40001800000 */
[----:B------:R-:W-:Y:S02]  /*0b40*/  SEL R10, R24, RZ, P4 ;  /* 0x000000ff180a7207 */ /* 0x000fe40002000000 */
[----:B------:R-:W-:Y:S02]  /*0b50*/  SEL R9, R22, RZ, P5 ;  /* 0x000000ff16097207 */ /* 0x000fe40002800000 */
[----:B------:R-:W-:Y:S01]  /*0b60*/  SEL R8, R0, RZ, P6 ;  /* 0x000000ff00087207 */ /* 0x000fe20003000000 */
[----:B------:R-:W-:Y:S04]  /*0b70*/  STG.E.128 desc[UR4][R2.64], R4 ;  /* 0x0000000402007986 */ /* 0x000fe8000c101d04 */
[----:B------:R-:W-:Y:S04]  /*0b80*/  STG.E.128 desc[UR4][R2.64+0x800], R12 ;  /* 0x0008000c02007986 */ /* 0x000fe8000c101d04 */
[----:B------:R-:W-:Y:S04]  /*0b90*/  STG.E.128 desc[UR4][R28.64], R16 ;  /* 0x000000101c007986 */ /* 0x000fe8000c101d04 */
[----:B------:R-:W-:Y:S01]  /*0ba0*/  STG.E.128 desc[UR4][R28.64+0x800], R8 ;  /* 0x000800081c007986 */ /* 0x000fe2000c101d04 */
[----:B------:R-:W-:Y:S05]  /*0bb0*/  EXIT ;  /* 0x000000000000794d */ /* 0x000fea0003800000 */
.L_x_0:
[----:B------:R-:W-:-:S00]  /*0bc0*/  BRA `(.L_x_0) ;  /* 0xfffffffc00fc7947 */ /* 0x000fc0000383ffff */
[----:B------:R-:W-:-:S00]  /*0bd0*/  NOP ;  /* 0x0000000000007918 */ /* 0x000fc00000000000 */
        /* <DEDUP_REMOVED lines=10> */
.L_x_1:


//--------------------- .nv.global.init           --------------------------
	.section	.nv.global.init,"aw",@progbits
.nv.global.init:
	.type		_$_str,@object
	.size		_$_str,(_$_str_$_2 - _$_str)
_$_str:
        /*0000*/ 	.byte	0x5f, 0x5f, 0x43, 0x55, 0x44, 0x41, 0x5f, 0x46, 0x54, 0x5a, 0x00
	.type		_$_str_$_2,@object
	.size		_$_str_$_2,(.L_1 - _$_str_$_2)
_$_str_$_2:
        /*000b*/ 	.byte	0x5f, 0x5f, 0x43, 0x55, 0x44, 0x41, 0x5f, 0x50, 0x52, 0x45, 0x43, 0x5f, 0x53, 0x51, 0x52, 0x54
        /*001b*/ 	.byte	0x00
.L_1:


//--------------------- .nv.constant0.triton_poi_fused__native_batch_norm_legit_no_training_cat_relu_31 --------------------------
	.section	.nv.constant0.triton_poi_fused__native_batch_norm_legit_no_training_cat_relu_31,"a",@progbits
	.sectionflags	@""
	.align	4
.nv.constant0.triton_poi_fused__native_batch_norm_legit_no_training_cat_relu_31:
	.zero		596
